//
// Generated by NVIDIA NVVM Compiler
//
// Compiler Build ID: CL-36424714
// Cuda compilation tools, release 13.0, V13.0.88
// Based on NVVM 20.0.0
//

.version 9.0
.target sm_100
.address_size 64

	// .globl	_Z3mulPfS_S_i

.visible .entry _Z3mulPfS_S_i(
	.param .u64 .ptr .align 1 _Z3mulPfS_S_i_param_0,
	.param .u64 .ptr .align 1 _Z3mulPfS_S_i_param_1,
	.param .u64 .ptr .align 1 _Z3mulPfS_S_i_param_2,
	.param .u32 _Z3mulPfS_S_i_param_3
)
{
	.reg .pred 	%p<10>;
	.reg .b32 	%r<81>;
	.reg .b32 	%f<56>;
	.reg .b64 	%rd<48>;

	ld.param.u64 	%rd6, [_Z3mulPfS_S_i_param_0];
	ld.param.u64 	%rd7, [_Z3mulPfS_S_i_param_1];
	ld.param.u64 	%rd5, [_Z3mulPfS_S_i_param_2];
	ld.param.u32 	%r44, [_Z3mulPfS_S_i_param_3];
	cvta.to.global.u64 	%rd1, %rd7;
	cvta.to.global.u64 	%rd2, %rd6;
	mov.u32 	%r45, %ctaid.x;
	mov.u32 	%r46, %ntid.x;
	mov.u32 	%r47, %tid.x;
	mad.lo.s32 	%r1, %r45, %r46, %r47;
	mov.u32 	%r48, %ctaid.y;
	mov.u32 	%r49, %ntid.y;
	mul.lo.s32 	%r2, %r48, %r49;
	mov.u32 	%r3, %tid.y;
	add.s32 	%r50, %r2, %r3;
	max.s32 	%r51, %r1, %r50;
	setp.ge.s32 	%p1, %r51, %r44;
	@%p1 bra 	$L__BB0_12;
	cvta.to.global.u64 	%rd8, %rd5;
	mul.lo.s32 	%r5, %r44, %r1;
	add.s32 	%r53, %r5, %r50;
	mul.wide.s32 	%rd9, %r53, 4;
	add.s64 	%rd3, %rd8, %rd9;
	mov.b32 	%r79, 0;
	st.global.u32 	[%rd3], %r79;
	and.b32  	%r6, %r44, 7;
	setp.lt.u32 	%p2, %r44, 8;
	mov.f32 	%f53, 0f00000000;
	@%p2 bra 	$L__BB0_4;
	and.b32  	%r79, %r44, 2147483640;
	neg.s32 	%r77, %r79;
	add.s32 	%r54, %r3, %r44;
	add.s32 	%r76, %r54, %r2;
	shl.b32 	%r10, %r44, 3;
	shl.b32 	%r55, %r44, 1;
	add.s32 	%r75, %r50, %r55;
	mad.lo.s32 	%r74, %r44, 3, %r50;
	shl.b32 	%r56, %r44, 2;
	add.s32 	%r73, %r50, %r56;
	mad.lo.s32 	%r72, %r44, 5, %r50;
	mad.lo.s32 	%r71, %r44, 6, %r50;
	mad.lo.s32 	%r70, %r44, 7, %r50;
	add.s64 	%rd4, %rd2, 16;
	mov.f32 	%f53, 0f00000000;
	mov.u32 	%r68, %r5;
	mov.u32 	%r69, %r50;
$L__BB0_3:
	.pragma "nounroll";
	mul.wide.s32 	%rd10, %r68, 4;
	add.s64 	%rd11, %rd4, %rd10;
	ld.global.f32 	%f10, [%rd11+-16];
	mul.wide.u32 	%rd12, %r69, 4;
	add.s64 	%rd13, %rd1, %rd12;
	ld.global.f32 	%f11, [%rd13];
	fma.rn.f32 	%f12, %f10, %f11, %f53;
	st.global.f32 	[%rd3], %f12;
	ld.global.f32 	%f13, [%rd11+-12];
	mul.wide.u32 	%rd14, %r76, 4;
	add.s64 	%rd15, %rd1, %rd14;
	ld.global.f32 	%f14, [%rd15];
	fma.rn.f32 	%f15, %f13, %f14, %f12;
	st.global.f32 	[%rd3], %f15;
	ld.global.f32 	%f16, [%rd11+-8];
	mul.wide.u32 	%rd16, %r75, 4;
	add.s64 	%rd17, %rd1, %rd16;
	ld.global.f32 	%f17, [%rd17];
	fma.rn.f32 	%f18, %f16, %f17, %f15;
	st.global.f32 	[%rd3], %f18;
	ld.global.f32 	%f19, [%rd11+-4];
	mul.wide.u32 	%rd18, %r74, 4;
	add.s64 	%rd19, %rd1, %rd18;
	ld.global.f32 	%f20, [%rd19];
	fma.rn.f32 	%f21, %f19, %f20, %f18;
	st.global.f32 	[%rd3], %f21;
	ld.global.f32 	%f22, [%rd11];
	mul.wide.u32 	%rd20, %r73, 4;
	add.s64 	%rd21, %rd1, %rd20;
	ld.global.f32 	%f23, [%rd21];
	fma.rn.f32 	%f24, %f22, %f23, %f21;
	st.global.f32 	[%rd3], %f24;
	ld.global.f32 	%f25, [%rd11+4];
	mul.wide.u32 	%rd22, %r72, 4;
	add.s64 	%rd23, %rd1, %rd22;
	ld.global.f32 	%f26, [%rd23];
	fma.rn.f32 	%f27, %f25, %f26, %f24;
	st.global.f32 	[%rd3], %f27;
	ld.global.f32 	%f28, [%rd11+8];
	mul.wide.u32 	%rd24, %r71, 4;
	add.s64 	%rd25, %rd1, %rd24;
	ld.global.f32 	%f29, [%rd25];
	fma.rn.f32 	%f30, %f28, %f29, %f27;
	st.global.f32 	[%rd3], %f30;
	ld.global.f32 	%f31, [%rd11+12];
	mul.wide.u32 	%rd26, %r70, 4;
	add.s64 	%rd27, %rd1, %rd26;
	ld.global.f32 	%f32, [%rd27];
	fma.rn.f32 	%f53, %f31, %f32, %f30;
	st.global.f32 	[%rd3], %f53;
	add.s32 	%r77, %r77, 8;
	add.s32 	%r76, %r76, %r10;
	add.s32 	%r75, %r75, %r10;
	add.s32 	%r74, %r74, %r10;
	add.s32 	%r73, %r73, %r10;
	add.s32 	%r72, %r72, %r10;
	add.s32 	%r71, %r71, %r10;
	add.s32 	%r70, %r70, %r10;
	add.s32 	%r69, %r69, %r10;
	add.s32 	%r68, %r68, 8;
	setp.ne.s32 	%p3, %r77, 0;
	@%p3 bra 	$L__BB0_3;
$L__BB0_4:
	setp.eq.s32 	%p4, %r6, 0;
	@%p4 bra 	$L__BB0_12;
	and.b32  	%r38, %r44, 3;
	setp.lt.u32 	%p5, %r6, 4;
	@%p5 bra 	$L__BB0_7;
	add.s32 	%r57, %r79, %r5;
	mul.wide.s32 	%rd28, %r57, 4;
	add.s64 	%rd29, %rd2, %rd28;
	ld.global.f32 	%f33, [%rd29];
	mad.lo.s32 	%r58, %r79, %r44, %r50;
	mul.wide.u32 	%rd30, %r58, 4;
	add.s64 	%rd31, %rd1, %rd30;
	ld.global.f32 	%f34, [%rd31];
	fma.rn.f32 	%f35, %f33, %f34, %f53;
	st.global.f32 	[%rd3], %f35;
	ld.global.f32 	%f36, [%rd29+4];
	add.s32 	%r59, %r58, %r44;
	mul.wide.u32 	%rd32, %r59, 4;
	add.s64 	%rd33, %rd1, %rd32;
	ld.global.f32 	%f37, [%rd33];
	fma.rn.f32 	%f38, %f36, %f37, %f35;
	st.global.f32 	[%rd3], %f38;
	ld.global.f32 	%f39, [%rd29+8];
	add.s32 	%r60, %r59, %r44;
	mul.wide.u32 	%rd34, %r60, 4;
	add.s64 	%rd35, %rd1, %rd34;
	ld.global.f32 	%f40, [%rd35];
	fma.rn.f32 	%f41, %f39, %f40, %f38;
	st.global.f32 	[%rd3], %f41;
	ld.global.f32 	%f42, [%rd29+12];
	add.s32 	%r61, %r60, %r44;
	mul.wide.u32 	%rd36, %r61, 4;
	add.s64 	%rd37, %rd1, %rd36;
	ld.global.f32 	%f43, [%rd37];
	fma.rn.f32 	%f53, %f42, %f43, %f41;
	st.global.f32 	[%rd3], %f53;
	add.s32 	%r79, %r79, 4;
$L__BB0_7:
	setp.eq.s32 	%p6, %r38, 0;
	@%p6 bra 	$L__BB0_12;
	setp.eq.s32 	%p7, %r38, 1;
	@%p7 bra 	$L__BB0_10;
	add.s32 	%r62, %r79, %r5;
	mul.wide.s32 	%rd38, %r62, 4;
	add.s64 	%rd39, %rd2, %rd38;
	ld.global.f32 	%f44, [%rd39];
	mad.lo.s32 	%r63, %r79, %r44, %r50;
	mul.wide.u32 	%rd40, %r63, 4;
	add.s64 	%rd41, %rd1, %rd40;
	ld.global.f32 	%f45, [%rd41];
	fma.rn.f32 	%f46, %f44, %f45, %f53;
	st.global.f32 	[%rd3], %f46;
	ld.global.f32 	%f47, [%rd39+4];
	add.s32 	%r64, %r63, %r44;
	mul.wide.u32 	%rd42, %r64, 4;
	add.s64 	%rd43, %rd1, %rd42;
	ld.global.f32 	%f48, [%rd43];
	fma.rn.f32 	%f53, %f47, %f48, %f46;
	st.global.f32 	[%rd3], %f53;
	add.s32 	%r79, %r79, 2;
$L__BB0_10:
	and.b32  	%r65, %r44, 1;
	setp.eq.b32 	%p8, %r65, 1;
	not.pred 	%p9, %p8;
	@%p9 bra 	$L__BB0_12;
	add.s32 	%r66, %r79, %r5;
	mul.wide.s32 	%rd44, %r66, 4;
	add.s64 	%rd45, %rd2, %rd44;
	ld.global.f32 	%f49, [%rd45];
	mad.lo.s32 	%r67, %r79, %r44, %r50;
	mul.wide.u32 	%rd46, %r67, 4;
	add.s64 	%rd47, %rd1, %rd46;
	ld.global.f32 	%f50, [%rd47];
	fma.rn.f32 	%f51, %f49, %f50, %f53;
	st.global.f32 	[%rd3], %f51;
$L__BB0_12:
	ret;

}


// ===== COMPILED SASS (sm_100) =====

	.target	sm_100

	.elftype	@"ET_EXEC"


//--------------------- .note.nv.tkinfo           --------------------------
	.section	.note.nv.tkinfo,"",@"SHT_NOTE"
	.sectionflags	@"SHF_NOTE_NV_TKINFO"
	.tkinfo
        /*0018*/ 	.word	0x00000002
        /*0030*/ 	.string	""
        /*0030*/ 	.string	"ptxas"
        /*0030*/ 	.string	"Cuda compilation tools, release 13.0, V13.0.88"
        /*0030*/ 	.string	"Build cuda_13.0.r13.0/compiler.36424714_0"
        /*0030*/ 	.string	"-arch sm_100 -m 64 "



//--------------------- .note.nv.cuinfo           --------------------------
	.section	.note.nv.cuinfo,"",@"SHT_NOTE"
	.sectionflags	@"SHF_NOTE_NV_CUINFO"
        /*0018*/ 	.short	0x0002
        /*001a*/ 	.short	0x0064
        /*001c*/ 	.short	0x0082
	.zero		2


//--------------------- .nv.info                  --------------------------
	.section	.nv.info,"",@"SHT_CUDA_INFO"
	.align	4


	//----- nvinfo : EIATTR_REGCOUNT
	.align		4
        /*0000*/ 	.byte	0x04, 0x2f
        /*0002*/ 	.short	(.L_1 - .L_0)
	.align		4
.L_0:
        /*0004*/ 	.word	index@(_Z3mulPfS_S_i)
        /*0008*/ 	.word	0x00000020


	//----- nvinfo : EIATTR_FRAME_SIZE
	.align		4
.L_1:
        /*000c*/ 	.byte	0x04, 0x11
        /*000e*/ 	.short	(.L_3 - .L_2)
	.align		4
.L_2:
        /*0010*/ 	.word	index@(_Z3mulPfS_S_i)
        /*0014*/ 	.word	0x00000000


	//----- nvinfo : EIATTR_MIN_STACK_SIZE
	.align		4
.L_3:
        /*0018*/ 	.byte	0x04, 0x12
        /*001a*/ 	.short	(.L_5 - .L_4)
	.align		4
.L_4:
        /*001c*/ 	.word	index@(_Z3mulPfS_S_i)
        /*0020*/ 	.word	0x00000000
.L_5:


//--------------------- .nv.compat                --------------------------
	.section	.nv.compat,"",@"SHT_CUDA_COMPAT_INFO"
	.align	4
        /*0000*/ 	.byte	0x02, 0x09, 0x00, 0x00, 0x02, 0x02, 0x01, 0x00, 0x02, 0x05, 0x05, 0x00, 0x03, 0x07, 0x01, 0x01
        /*0010*/ 	.byte	0x02, 0x03, 0x00, 0x00, 0x02, 0x06, 0x01, 0x00, 0x04, 0x0b, 0x08, 0x00, 0x09, 0x00, 0x00, 0x00
        /*0020*/ 	.byte	0x00, 0x00, 0x00, 0x00


//--------------------- .nv.info._Z3mulPfS_S_i    --------------------------
	.section	.nv.info._Z3mulPfS_S_i,"",@"SHT_CUDA_INFO"
	.sectionflags	@""
	.align	4


	//----- nvinfo : EIATTR_CUDA_API_VERSION
	.align		4
        /*0000*/ 	.byte	0x04, 0x37
        /*0002*/ 	.short	(.L_7 - .L_6)
.L_6:
        /*0004*/ 	.word	0x00000082


	//----- nvinfo : EIATTR_KPARAM_INFO
	.align		4
.L_7:
        /*0008*/ 	.byte	0x04, 0x17
        /*000a*/ 	.short	(.L_9 - .L_8)
.L_8:
        /*000c*/ 	.word	0x00000000
        /*0010*/ 	.short	0x0003
        /*0012*/ 	.short	0x0018
        /*0014*/ 	.byte	0x00, 0xf0, 0x11, 0x00


	//----- nvinfo : EIATTR_KPARAM_INFO
	.align		4
.L_9:
        /*0018*/ 	.byte	0x04, 0x17
        /*001a*/ 	.short	(.L_11 - .L_10)
.L_10:
        /*001c*/ 	.word	0x00000000
        /*0020*/ 	.short	0x0002
        /*0022*/ 	.short	0x0010
        /*0024*/ 	.byte	0x00, 0xf5, 0x21, 0x00


	//----- nvinfo : EIATTR_KPARAM_INFO
	.align		4
.L_11:
        /*0028*/ 	.byte	0x04, 0x17
        /*002a*/ 	.short	(.L_13 - .L_12)
.L_12:
        /*002c*/ 	.word	0x00000000
        /*0030*/ 	.short	0x0001
        /*0032*/ 	.short	0x0008
        /*0034*/ 	.byte	0x00, 0xf5, 0x21, 0x00


	//----- nvinfo : EIATTR_KPARAM_INFO
	.align		4
.L_13:
        /*0038*/ 	.byte	0x04, 0x17
        /*003a*/ 	.short	(.L_15 - .L_14)
.L_14:
        /*003c*/ 	.word	0x00000000
        /*0040*/ 	.short	0x0000
        /*0042*/ 	.short	0x0000
        /*0044*/ 	.byte	0x00, 0xf5, 0x21, 0x00


	//----- nvinfo : EIATTR_SPARSE_MMA_MASK
	.align		4
.L_15:
        /*0048*/ 	.byte	0x03, 0x50
        /*004a*/ 	.short	0x0000


	//----- nvinfo : EIATTR_MAXREG_COUNT
	.align		4
        /*004c*/ 	.byte	0x03, 0x1b
        /*004e*/ 	.short	0x00ff


	//----- nvinfo : EIATTR_MERCURY_ISA_VERSION
	.align		4
        /*0050*/ 	.byte	0x03, 0x5f
        /*0052*/ 	.short	0x0101


	//----- nvinfo : EIATTR_VRC_CTA_INIT_COUNT
	.align		4
        /*0054*/ 	.byte	0x02, 0x4a
	.zero		1
	.zero		1


	//----- nvinfo : EIATTR_EXIT_INSTR_OFFSETS
	.align		4
        /*0058*/ 	.byte	0x04, 0x1c
        /*005a*/ 	.short	(.L_17 - .L_16)


	//   ....[0]....
.L_16:
        /*005c*/ 	.word	0x000000d0


	//   ....[1]....
        /*0060*/ 	.word	0x00000610


	//   ....[2]....
        /*0064*/ 	.word	0x00000830


	//   ....[3]....
        /*0068*/ 	.word	0x00000990


	//   ....[4]....
        /*006c*/ 	.word	0x00000a40


	//----- nvinfo : EIATTR_CBANK_PARAM_SIZE
	.align		4
.L_17:
        /*0070*/ 	.byte	0x03, 0x19
        /*0072*/ 	.short	0x001c


	//----- nvinfo : EIATTR_PARAM_CBANK
	.align		4
        /*0074*/ 	.byte	0x04, 0x0a
        /*0076*/ 	.short	(.L_19 - .L_18)
	.align		4
.L_18:
        /*0078*/ 	.word	index@(.nv.constant0._Z3mulPfS_S_i)
        /*007c*/ 	.short	0x0380
        /*007e*/ 	.short	0x001c


	//----- nvinfo : EIATTR_SW_WAR
	.align		4
.L_19:
        /*0080*/ 	.byte	0x04, 0x36
        /*0082*/ 	.short	(.L_21 - .L_20)
.L_20:
        /*0084*/ 	.word	0x00000008
.L_21:


//--------------------- .nv.callgraph             --------------------------
	.section	.nv.callgraph,"",@"SHT_CUDA_CALLGRAPH"
	.align	4
	.sectionentsize	8
	.align		4
        /*0000*/ 	.word	0x00000000
	.align		4
        /*0004*/ 	.word	0xffffffff
	.align		4
        /*0008*/ 	.word	0x00000000
	.align		4
        /*000c*/ 	.word	0xfffffffe
	.align		4
        /*0010*/ 	.word	0x00000000
	.align		4
        /*0014*/ 	.word	0xfffffffd
	.align		4
        /*0018*/ 	.word	0x00000000
	.align		4
        /*001c*/ 	.word	0xfffffffc


//--------------------- .text._Z3mulPfS_S_i       --------------------------
	.section	.text._Z3mulPfS_S_i,"ax",@progbits
	.align	128
        .global         _Z3mulPfS_S_i
        .type           _Z3mulPfS_S_i,@function
        .size           _Z3mulPfS_S_i,(.L_x_5 - _Z3mulPfS_S_i)
        .other          _Z3mulPfS_S_i,@"STO_CUDA_ENTRY STV_DEFAULT"
_Z3mulPfS_S_i:
.text._Z3mulPfS_S_i:
[----:B------:R-:W-:Y:S01]  /*0000*/  LDC R1, c[0x0][0x37c] ;  /* 0x0000df00ff017b82 */ /* 0x000fe20000000800 */
[----:B------:R-:W0:Y:S07]  /*0010*/  S2R R3, SR_TID.X ;  /* 0x0000000000037919 */ /* 0x000e2e0000002100 */
[----:B------:R-:W1:Y:S01]  /*0020*/  S2UR UR4, SR_CTAID.Y ;  /* 0x00000000000479c3 */ /* 0x000e620000002600 */
[----:B------:R-:W2:Y:S07]  /*0030*/  S2R R7, SR_TID.Y ;  /* 0x0000000000077919 */ /* 0x000eae0000002200 */
[----:B------:R-:W0:Y:S08]  /*0040*/  S2UR UR6, SR_CTAID.X ;  /* 0x00000000000679c3 */ /* 0x000e300000002500 */
[----:B------:R-:W0:Y:S01]  /*0050*/  LDC R2, c[0x0][0x360] ;  /* 0x0000d800ff027b82 */ /* 0x000e220000000800 */
[----:B------:R-:W1:Y:S07]  /*0060*/  LDCU UR5, c[0x0][0x364] ;  /* 0x00006c80ff0577ac */ /* 0x000e6e0008000800 */
[----:B------:R-:W3:Y:S01]  /*0070*/  LDC R0, c[0x0][0x398] ;  /* 0x0000e600ff007b82 */ /* 0x000ee20000000800 */
[----:B-1----:R-:W-:Y:S01]  /*0080*/  UIMAD UR4, UR4, UR5, URZ ;  /* 0x00000005040472a4 */ /* 0x002fe2000f8e02ff */
[----:B0-----:R-:W-:-:S05]  /*0090*/  IMAD R2, R2, UR6, R3 ;  /* 0x0000000602027c24 */ /* 0x001fca000f8e0203 */
[----:B--2---:R-:W-:-:S04]  /*00a0*/  IADD3 R3, PT, PT, R7, UR4, RZ ;  /* 0x0000000407037c10 */ /* 0x004fc8000fffe0ff */
[----:B------:R-:W-:-:S04]  /*00b0*/  VIMNMX R5, PT, PT, R2, R3, !PT ;  /* 0x0000000302057248 */ /* 0x000fc80007fe0100 */
[----:B---3--:R-:W-:-:S13]  /*00c0*/  ISETP.GE.AND P0, PT, R5, R0, PT ;  /* 0x000000000500720c */ /* 0x008fda0003f06270 */
[----:B------:R-:W-:Y:S05]  /*00d0*/  @P0 EXIT ;  /* 0x000000000000094d */ /* 0x000fea0003800000 */
[----:B------:R-:W0:Y:S01]  /*00e0*/  LDC.64 R14, c[0x0][0x390] ;  /* 0x0000e400ff0e7b82 */ /* 0x000e220000000a00 */
[----:B------:R-:W1:Y:S01]  /*00f0*/  LDCU.64 UR8, c[0x0][0x358] ;  /* 0x00006b00ff0877ac */ /* 0x000e620008000a00 */
[----:B------:R-:W-:Y:S01]  /*0100*/  IMAD R2, R2, R0, RZ ;  /* 0x0000000002027224 */ /* 0x000fe200078e02ff */
[C---:B------:R-:W-:Y:S02]  /*0110*/  ISETP.GE.U32.AND P1, PT, R0.reuse, 0x8, PT ;  /* 0x000000080000780c */ /* 0x040fe40003f26070 */
[----:B------:R-:W-:Y:S02]  /*0120*/  LOP3.LUT R4, R0, 0x7, RZ, 0xc0, !PT ;  /* 0x0000000700047812 */ /* 0x000fe400078ec0ff */
[----:B------:R-:W-:Y:S02]  /*0130*/  IADD3 R5, PT, PT, R3, R2, RZ ;  /* 0x0000000203057210 */ /* 0x000fe40007ffe0ff */
[----:B------:R-:W-:Y:S02]  /*0140*/  ISETP.NE.AND P0, PT, R4, RZ, PT ;  /* 0x000000ff0400720c */ /* 0x000fe40003f05270 */
[----:B------:R-:W-:Y:S01]  /*0150*/  MOV R12, RZ ;  /* 0x000000ff000c7202 */ /* 0x000fe20000000f00 */
[----:B0-----:R-:W-:-:S04]  /*0160*/  IMAD.WIDE R14, R5, 0x4, R14 ;  /* 0x00000004050e7825 */ /* 0x001fc800078e020e */
[----:B------:R-:W-:Y:S01]  /*0170*/  HFMA2 R5, -RZ, RZ, 0, 0 ;  /* 0x00000000ff057431 */ /* 0x000fe200000001ff */
[----:B-1----:R0:W-:Y:S01]  /*0180*/  STG.E desc[UR8][R14.64], RZ ;  /* 0x000000ff0e007986 */ /* 0x0021e2000c101908 */
[----:B------:R-:W-:Y:S05]  /*0190*/  @!P1 BRA `(.L_x_0) ;  /* 0x00000004001c9947 */ /* 0x000fea0003800000 */
[----:B------:R-:W1:Y:S01]  /*01a0*/  LDCU.64 UR6, c[0x0][0x380] ;  /* 0x00007000ff0677ac */ /* 0x000e620008000a00 */
[C---:B------:R-:W-:Y:S01]  /*01b0*/  LOP3.LUT R5, R0.reuse, 0x7ffffff8, RZ, 0xc0, !PT ;  /* 0x7ffffff800057812 */ /* 0x040fe200078ec0ff */
[C---:B------:R-:W-:Y:S01]  /*01c0*/  IMAD R9, R0.reuse, 0x3, R3 ;  /* 0x0000000300097824 */ /* 0x040fe200078e0203 */
[C---:B------:R-:W-:Y:S01]  /*01d0*/  IADD3 R8, PT, PT, R0.reuse, UR4, R7 ;  /* 0x0000000400087c10 */ /* 0x040fe2000fffe007 */
[C-C-:B------:R-:W-:Y:S01]  /*01e0*/  IMAD R13, R0.reuse, 0x5, R3.reuse ;  /* 0x00000005000d7824 */ /* 0x140fe200078e0203 */
[CC--:B------:R-:W-:Y:S01]  /*01f0*/  LEA R7, R0.reuse, R3.reuse, 0x1 ;  /* 0x0000000300077211 */ /* 0x0c0fe200078e08ff */
[C-C-:B------:R-:W-:Y:S01]  /*0200*/  IMAD R25, R0.reuse, 0x6, R3.reuse ;  /* 0x0000000600197824 */ /* 0x140fe200078e0203 */
[C---:B------:R-:W-:Y:S01]  /*0210*/  LEA R11, R0.reuse, R3, 0x2 ;  /* 0x00000003000b7211 */ /* 0x040fe200078e10ff */
[----:B------:R-:W-:Y:S01]  /*0220*/  IMAD R27, R0, 0x7, R3 ;  /* 0x00000007001b7824 */ /* 0x000fe200078e0203 */
[----:B------:R-:W-:Y:S02]  /*0230*/  MOV R12, RZ ;  /* 0x000000ff000c7202 */ /* 0x000fe40000000f00 */
[----:B------:R-:W-:-:S02]  /*0240*/  MOV R10, R2 ;  /* 0x00000002000a7202 */ /* 0x000fc40000000f00 */
[----:B------:R-:W-:Y:S02]  /*0250*/  MOV R29, R3 ;  /* 0x00000003001d7202 */ /* 0x000fe40000000f00 */
[----:B------:R-:W-:Y:S01]  /*0260*/  IADD3 R6, PT, PT, -R5, RZ, RZ ;  /* 0x000000ff05067210 */ /* 0x000fe20007ffe1ff */
[----:B-1----:R-:W-:-:S04]  /*0270*/  UIADD3 UR5, UP0, UPT, UR6, 0x10, URZ ;  /* 0x0000001006057890 */ /* 0x002fc8000ff1e0ff */
[----:B------:R-:W-:-:S12]  /*0280*/  UIADD3.X UR6, UPT, UPT, URZ, UR7, URZ, UP0, !UPT ;  /* 0x00000007ff067290 */ /* 0x000fd800087fe4ff */
.L_x_1:
[----:B------:R-:W1:Y:S01]  /*0290*/  LDC.64 R16, c[0x0][0x388] ;  /* 0x0000e200ff107b82 */ /* 0x000e620000000a00 */
[----:B------:R-:W-:Y:S02]  /*02a0*/  MOV R20, UR5 ;  /* 0x0000000500147c02 */ /* 0x000fe40008000f00 */
[----:B------:R-:W-:-:S03]  /*02b0*/  MOV R21, UR6 ;  /* 0x0000000600157c02 */ /* 0x000fc60008000f00 */
[----:B------:R-:W-:-:S05]  /*02c0*/  IMAD.WIDE R20, R10, 0x4, R20 ;  /* 0x000000040a147825 */ /* 0x000fca00078e0214 */
[----:B--2---:R-:W2:Y:S01]  /*02d0*/  LDG.E R23, desc[UR8][R20.64+-0x10] ;  /* 0xfffff00814177981 */ /* 0x004ea2000c1e1900 */
[----:B-1----:R-:W-:-:S06]  /*02e0*/  IMAD.WIDE.U32 R18, R29, 0x4, R16 ;  /* 0x000000041d127825 */ /* 0x002fcc00078e0010 */
[----:B------:R-:W2:Y:S02]  /*02f0*/  LDG.E R18, desc[UR8][R18.64] ;  /* 0x0000000812127981 */ /* 0x000ea4000c1e1900 */
[----:B--2---:R-:W-:Y:S01]  /*0300*/  FFMA R12, R23, R18, R12 ;  /* 0x00000012170c7223 */ /* 0x004fe2000000000c */
[----:B------:R-:W-:-:S04]  /*0310*/  IMAD.WIDE.U32 R18, R8, 0x4, R16 ;  /* 0x0000000408127825 */ /* 0x000fc800078e0010 */
[----:B------:R1:W-:Y:S04]  /*0320*/  STG.E desc[UR8][R14.64], R12 ;  /* 0x0000000c0e007986 */ /* 0x0003e8000c101908 */
[----:B------:R-:W2:Y:S04]  /*0330*/  LDG.E R22, desc[UR8][R18.64] ;  /* 0x0000000812167981 */ /* 0x000ea8000c1e1900 */
[----:B------:R-:W2:Y:S02]  /*0340*/  LDG.E R23, desc[UR8][R20.64+-0xc] ;  /* 0xfffff40814177981 */ /* 0x000ea4000c1e1900 */
[----:B--2---:R-:W-:Y:S01]  /*0350*/  FFMA R24, R23, R22, R12 ;  /* 0x0000001617187223 */ /* 0x004fe2000000000c */
[----:B------:R-:W-:-:S04]  /*0360*/  IMAD.WIDE.U32 R22, R7, 0x4, R16 ;  /* 0x0000000407167825 */ /* 0x000fc800078e0010 */
[----:B------:R2:W-:Y:S04]  /*0370*/  STG.E desc[UR8][R14.64], R24 ;  /* 0x000000180e007986 */ /* 0x0005e8000c101908 */
[----:B------:R-:W3:Y:S04]  /*0380*/  LDG.E R23, desc[UR8][R22.64] ;  /* 0x0000000816177981 */ /* 0x000ee8000c1e1900 */
[----:B------:R-:W3:Y:S02]  /*0390*/  LDG.E R26, desc[UR8][R20.64+-0x8] ;  /* 0xfffff808141a7981 */ /* 0x000ee4000c1e1900 */
[----:B---3--:R-:W-:Y:S01]  /*03a0*/  FFMA R26, R26, R23, R24 ;  /* 0x000000171a1a7223 */ /* 0x008fe20000000018 */
[----:B------:R-:W-:-:S04]  /*03b0*/  IMAD.WIDE.U32 R22, R9, 0x4, R16 ;  /* 0x0000000409167825 */ /* 0x000fc800078e0010 */
[----:B------:R3:W-:Y:S04]  /*03c0*/  STG.E desc[UR8][R14.64], R26 ;  /* 0x0000001a0e007986 */ /* 0x0007e8000c101908 */
[----:B-1----:R-:W4:Y:S04]  /*03d0*/  LDG.E R12, desc[UR8][R22.64] ;  /* 0x00000008160c7981 */ /* 0x002f28000c1e1900 */
[----:B------:R-:W4:Y:S02]  /*03e0*/  LDG.E R19, desc[UR8][R20.64+-0x4] ;  /* 0xfffffc0814137981 */ /* 0x000f24000c1e1900 */
[----:B----4-:R-:W-:Y:S01]  /*03f0*/  FFMA R12, R19, R12, R26 ;  /* 0x0000000c130c7223 */ /* 0x010fe2000000001a */
[----:B------:R-:W-:-:S04]  /*0400*/  IMAD.WIDE.U32 R18, R11, 0x4, R16 ;  /* 0x000000040b127825 */ /* 0x000fc800078e0010 */
[----:B------:R1:W-:Y:S04]  /*0410*/  STG.E desc[UR8][R14.64], R12 ;  /* 0x0000000c0e007986 */ /* 0x0003e8000c101908 */
[----:B------:R-:W4:Y:S04]  /*0420*/  LDG.E R19, desc[UR8][R18.64] ;  /* 0x0000000812137981 */ /* 0x000f28000c1e1900 */
[----:B--2---:R-:W4:Y:S02]  /*0430*/  LDG.E R24, desc[UR8][R20.64] ;  /* 0x0000000814187981 */ /* 0x004f24000c1e1900 */
[----:B----4-:R-:W-:Y:S01]  /*0440*/  FFMA R24, R24, R19, R12 ;  /* 0x0000001318187223 */ /* 0x010fe2000000000c */
[----:B------:R-:W-:-:S04]  /*0450*/  IMAD.WIDE.U32 R18, R13, 0x4, R16 ;  /* 0x000000040d127825 */ /* 0x000fc800078e0010 */
[----:B------:R2:W-:Y:S04]  /*0460*/  STG.E desc[UR8][R14.64], R24 ;  /* 0x000000180e007986 */ /* 0x0005e8000c101908 */
[----:B---3--:R-:W3:Y:S04]  /*0470*/  LDG.E R26, desc[UR8][R18.64] ;  /* 0x00000008121a7981 */ /* 0x008ee8000c1e1900 */
[----:B------:R-:W3:Y:S02]  /*0480*/  LDG.E R23, desc[UR8][R20.64+0x4] ;  /* 0x0000040814177981 */ /* 0x000ee4000c1e1900 */
[----:B---3--:R-:W-:Y:S01]  /*0490*/  FFMA R26, R23, R26, R24 ;  /* 0x0000001a171a7223 */ /* 0x008fe20000000018 */
[----:B------:R-:W-:-:S04]  /*04a0*/  IMAD.WIDE.U32 R22, R25, 0x4, R16 ;  /* 0x0000000419167825 */ /* 0x000fc800078e0010 */
[----:B------:R2:W-:Y:S04]  /*04b0*/  STG.E desc[UR8][R14.64], R26 ;  /* 0x0000001a0e007986 */ /* 0x0005e8000c101908 */
[----:B------:R-:W3:Y:S04]  /*04c0*/  LDG.E R23, desc[UR8][R22.64] ;  /* 0x0000000816177981 */ /* 0x000ee8000c1e1900 */
[----:B-1----:R-:W3:Y:S01]  /*04d0*/  LDG.E R12, desc[UR8][R20.64+0x8] ;  /* 0x00000808140c7981 */ /* 0x002ee2000c1e1900 */
[----:B------:R-:W-:Y:S01]  /*04e0*/  IMAD.WIDE.U32 R16, R27, 0x4, R16 ;  /* 0x000000041b107825 */ /* 0x000fe200078e0010 */
[----:B------:R-:W-:-:S03]  /*04f0*/  IADD3 R6, PT, PT, R6, 0x8, RZ ;  /* 0x0000000806067810 */ /* 0x000fc60007ffe0ff */
[----:B---3--:R-:W-:-:S05]  /*0500*/  FFMA R28, R12, R23, R26 ;  /* 0x000000170c1c7223 */ /* 0x008fca000000001a */
[----:B------:R2:W-:Y:S04]  /*0510*/  STG.E desc[UR8][R14.64], R28 ;  /* 0x0000001c0e007986 */ /* 0x0005e8000c101908 */
[----:B------:R-:W3:Y:S04]  /*0520*/  LDG.E R12, desc[UR8][R20.64+0xc] ;  /* 0x00000c08140c7981 */ /* 0x000ee8000c1e1900 */
[----:B------:R-:W3:Y:S01]  /*0530*/  LDG.E R17, desc[UR8][R16.64] ;  /* 0x0000000810117981 */ /* 0x000ee2000c1e1900 */
[----:B------:R-:W-:Y:S02]  /*0540*/  ISETP.NE.AND P1, PT, R6, RZ, PT ;  /* 0x000000ff0600720c */ /* 0x000fe40003f25270 */
[----:B------:R-:W-:-:S02]  /*0550*/  LEA R8, R0, R8, 0x3 ;  /* 0x0000000800087211 */ /* 0x000fc400078e18ff */
[C---:B------:R-:W-:Y:S02]  /*0560*/  LEA R7, R0.reuse, R7, 0x3 ;  /* 0x0000000700077211 */ /* 0x040fe400078e18ff */
[C---:B------:R-:W-:Y:S02]  /*0570*/  LEA R9, R0.reuse, R9, 0x3 ;  /* 0x0000000900097211 */ /* 0x040fe400078e18ff */
[C---:B------:R-:W-:Y:S02]  /*0580*/  LEA R11, R0.reuse, R11, 0x3 ;  /* 0x0000000b000b7211 */ /* 0x040fe400078e18ff */
[C---:B------:R-:W-:Y:S02]  /*0590*/  LEA R13, R0.reuse, R13, 0x3 ;  /* 0x0000000d000d7211 */ /* 0x040fe400078e18ff */
[C---:B------:R-:W-:Y:S02]  /*05a0*/  LEA R25, R0.reuse, R25, 0x3 ;  /* 0x0000001900197211 */ /* 0x040fe400078e18ff */
[----:B------:R-:W-:-:S02]  /*05b0*/  LEA R27, R0, R27, 0x3 ;  /* 0x0000001b001b7211 */ /* 0x000fc400078e18ff */
[----:B------:R-:W-:Y:S02]  /*05c0*/  LEA R29, R0, R29, 0x3 ;  /* 0x0000001d001d7211 */ /* 0x000fe400078e18ff */
[----:B------:R-:W-:Y:S01]  /*05d0*/  IADD3 R10, PT, PT, R10, 0x8, RZ ;  /* 0x000000080a0a7810 */ /* 0x000fe20007ffe0ff */
[----:B---3--:R-:W-:-:S05]  /*05e0*/  FFMA R12, R12, R17, R28 ;  /* 0x000000110c0c7223 */ /* 0x008fca000000001c */
[----:B------:R2:W-:Y:S01]  /*05f0*/  STG.E desc[UR8][R14.64], R12 ;  /* 0x0000000c0e007986 */ /* 0x0005e2000c101908 */
[----:B------:R-:W-:Y:S05]  /*0600*/  @P1 BRA `(.L_x_1) ;  /* 0xfffffffc00201947 */ /* 0x000fea000383ffff */
.L_x_0:
[----:B------:R-:W-:Y:S05]  /*0610*/  @!P0 EXIT ;  /* 0x000000000000894d */ /* 0x000fea0003800000 */
[----:B------:R-:W-:Y:S02]  /*0620*/  ISETP.GE.U32.AND P0, PT, R4, 0x4, PT ;  /* 0x000000040400780c */ /* 0x000fe40003f06070 */
[----:B------:R-:W-:-:S04]  /*0630*/  LOP3.LUT R18, R0, 0x3, RZ, 0xc0, !PT ;  /* 0x0000000300127812 */ /* 0x000fc800078ec0ff */
[----:B------:R-:W-:-:S07]  /*0640*/  ISETP.NE.AND P1, PT, R18, RZ, PT ;  /* 0x000000ff1200720c */ /* 0x000fce0003f25270 */
[----:B------:R-:W-:Y:S06]  /*0650*/  @!P0 BRA `(.L_x_2) ;  /* 0x0000000000748947 */ /* 0x000fec0003800000 */
[----:B------:R-:W1:Y:S01]  /*0660*/  LDC.64 R6, c[0x0][0x388] ;  /* 0x0000e200ff067b82 */ /* 0x000e620000000a00 */
[----:B------:R-:W-:Y:S01]  /*0670*/  IADD3 R13, PT, PT, R2, R5, RZ ;  /* 0x00000005020d7210 */ /* 0x000fe20007ffe0ff */
[----:B------:R-:W-:-:S06]  /*0680*/  IMAD R17, R5, R0, R3 ;  /* 0x0000000005117224 */ /* 0x000fcc00078e0203 */
[----:B------:R-:W3:Y:S01]  /*0690*/  LDC.64 R8, c[0x0][0x380] ;  /* 0x0000e000ff087b82 */ /* 0x000ee20000000a00 */
[----:B-1----:R-:W-:-:S06]  /*06a0*/  IMAD.WIDE.U32 R10, R17, 0x4, R6 ;  /* 0x00000004110a7825 */ /* 0x002fcc00078e0006 */
[----:B------:R-:W4:Y:S01]  /*06b0*/  LDG.E R10, desc[UR8][R10.64] ;  /* 0x000000080a0a7981 */ /* 0x000f22000c1e1900 */
[----:B---3--:R-:W-:-:S05]  /*06c0*/  IMAD.WIDE R8, R13, 0x4, R8 ;  /* 0x000000040d087825 */ /* 0x008fca00078e0208 */
[----:B------:R-:W4:Y:S01]  /*06d0*/  LDG.E R13, desc[UR8][R8.64] ;  /* 0x00000008080d7981 */ /* 0x000f22000c1e1900 */
[----:B------:R-:W-:Y:S01]  /*06e0*/  IADD3 R17, PT, PT, R17, R0, RZ ;  /* 0x0000000011117210 */ /* 0x000fe20007ffe0ff */
[----:B----4-:R-:W-:-:S04]  /*06f0*/  FFMA R19, R13, R10, R12 ;  /* 0x0000000a0d137223 */ /* 0x010fc8000000000c */
[C---:B--2---:R-:W-:Y:S01]  /*0700*/  IMAD.WIDE.U32 R12, R17.reuse, 0x4, R6 ;  /* 0x00000004110c7825 */ /* 0x044fe200078e0006 */
[----:B------:R1:W-:Y:S05]  /*0710*/  STG.E desc[UR8][R14.64], R19 ;  /* 0x000000130e007986 */ /* 0x0003ea000c101908 */
[----:B------:R-:W2:Y:S04]  /*0720*/  LDG.E R12, desc[UR8][R12.64] ;  /* 0x000000080c0c7981 */ /* 0x000ea8000c1e1900 */
[----:B------:R-:W2:Y:S01]  /*0730*/  LDG.E R4, desc[UR8][R8.64+0x4] ;  /* 0x0000040808047981 */ /* 0x000ea2000c1e1900 */
[----:B------:R-:W-:-:S05]  /*0740*/  IADD3 R23, PT, PT, R17, R0, RZ ;  /* 0x0000000011177210 */ /* 0x000fca0007ffe0ff */
[----:B------:R-:W-:-:S04]  /*0750*/  IMAD.WIDE.U32 R16, R23, 0x4, R6 ;  /* 0x0000000417107825 */ /* 0x000fc800078e0006 */
[----:B--2---:R-:W-:-:S05]  /*0760*/  FFMA R21, R4, R12, R19 ;  /* 0x0000000c04157223 */ /* 0x004fca0000000013 */
[----:B------:R1:W-:Y:S04]  /*0770*/  STG.E desc[UR8][R14.64], R21 ;  /* 0x000000150e007986 */ /* 0x0003e8000c101908 */
        /* <DEDUP_REMOVED lines=8> */
[----:B------:R-:W-:Y:S01]  /*0800*/  IADD3 R5, PT, PT, R5, 0x4, RZ ;  /* 0x0000000405057810 */ /* 0x000fe20007ffe0ff */
[----:B--2---:R-:W-:-:S05]  /*0810*/  FFMA R12, R12, R6, R11 ;  /* 0x000000060c0c7223 */ /* 0x004fca000000000b */
[----:B------:R1:W-:Y:S02]  /*0820*/  STG.E desc[UR8][R14.64], R12 ;  /* 0x0000000c0e007986 */ /* 0x0003e4000c101908 */
.L_x_2:
[----:B------:R-:W-:Y:S05]  /*0830*/  @!P1 EXIT ;  /* 0x000000000000994d */ /* 0x000fea0003800000 */
[----:B------:R-:W-:Y:S02]  /*0840*/  ISETP.NE.AND P0, PT, R18, 0x1, PT ;  /* 0x000000011200780c */ /* 0x000fe40003f05270 */
[----:B------:R-:W-:-:S04]  /*0850*/  LOP3.LUT R4, R0, 0x1, RZ, 0xc0, !PT ;  /* 0x0000000100047812 */ /* 0x000fc800078ec0ff */
[----:B------:R-:W-:-:S07]  /*0860*/  ISETP.NE.U32.AND P1, PT, R4, 0x1, PT ;  /* 0x000000010400780c */ /* 0x000fce0003f25070 */
        /* <DEDUP_REMOVED lines=9> */
[----:B------:R-:W-:-:S05]  /*0900*/  IADD3 R17, PT, PT, R17, R0, RZ ;  /* 0x0000000011117210 */ /* 0x000fca0007ffe0ff */
[----:B------:R-:W-:-:S04]  /*0910*/  IMAD.WIDE.U32 R6, R17, 0x4, R6 ;  /* 0x0000000411067825 */ /* 0x000fc800078e0006 */
[----:B----4-:R-:W-:-:S05]  /*0920*/  FFMA R13, R13, R10, R12 ;  /* 0x0000000a0d0d7223 */ /* 0x010fca000000000c */
[----:B------:R3:W-:Y:S04]  /*0930*/  STG.E desc[UR8][R14.64], R13 ;  /* 0x0000000d0e007986 */ /* 0x0007e8000c101908 */
[----:B--2---:R-:W2:Y:S04]  /*0940*/  LDG.E R12, desc[UR8][R8.64+0x4] ;  /* 0x00000408080c7981 */ /* 0x004ea8000c1e1900 */
[----:B------:R-:W2:Y:S01]  /*0950*/  LDG.E R6, desc[UR8][R6.64] ;  /* 0x0000000806067981 */ /* 0x000ea2000c1e1900 */
[----:B------:R-:W-:Y:S01]  /*0960*/  IADD3 R5, PT, PT, R5, 0x2, RZ ;  /* 0x0000000205057810 */ /* 0x000fe20007ffe0ff */
[----:B--2---:R-:W-:-:S05]  /*0970*/  FFMA R12, R12, R6, R13 ;  /* 0x000000060c0c7223 */ /* 0x004fca000000000d */
[----:B------:R3:W-:Y:S02]  /*0980*/  STG.E desc[UR8][R14.64], R12 ;  /* 0x0000000c0e007986 */ /* 0x0007e4000c101908 */
.L_x_3:
[----:B------:R-:W-:Y:S05]  /*0990*/  @P1 EXIT ;  /* 0x000000000000194d */ /* 0x000fea0003800000 */
[----:B------:R-:W4:Y:S01]  /*09a0*/  LDC.64 R6, c[0x0][0x380] ;  /* 0x0000e000ff067b82 */ /* 0x000f220000000a00 */
[----:B-1----:R-:W-:Y:S01]  /*09b0*/  IADD3 R11, PT, PT, R2, R5, RZ ;  /* 0x00000005020b7210 */ /* 0x002fe20007ffe0ff */
[----:B------:R-:W-:-:S06]  /*09c0*/  IMAD R5, R5, R0, R3 ;  /* 0x0000000005057224 */ /* 0x000fcc00078e0203 */
[----:B------:R-:W1:Y:S01]  /*09d0*/  LDC.64 R8, c[0x0][0x388] ;  /* 0x0000e200ff087b82 */ /* 0x000e620000000a00 */
[----:B----4-:R-:W-:-:S06]  /*09e0*/  IMAD.WIDE R2, R11, 0x4, R6 ;  /* 0x000000040b027825 */ /* 0x010fcc00078e0206 */
[----:B------:R-:W4:Y:S01]  /*09f0*/  LDG.E R3, desc[UR8][R2.64] ;  /* 0x0000000802037981 */ /* 0x000f22000c1e1900 */
[----:B-1----:R-:W-:-:S06]  /*0a00*/  IMAD.WIDE.U32 R4, R5, 0x4, R8 ;  /* 0x0000000405047825 */ /* 0x002fcc00078e0008 */
[----:B------:R-:W4:Y:S02]  /*0a10*/  LDG.E R4, desc[UR8][R4.64] ;  /* 0x0000000804047981 */ /* 0x000f24000c1e1900 */
[----:B----4-:R-:W-:-:S05]  /*0a20*/  FFMA R7, R3, R4, R12 ;  /* 0x0000000403077223 */ /* 0x010fca000000000c */
[----:B------:R-:W-:Y:S01]  /*0a30*/  STG.E desc[UR8][R14.64], R7 ;  /* 0x000000070e007986 */ /* 0x000fe2000c101908 */
[----:B------:R-:W-:Y:S05]  /*0a40*/  EXIT ;  /* 0x000000000000794d */ /* 0x000fea0003800000 */
.L_x_4:
[----:B------:R-:W-:-:S00]  /*0a50*/  BRA `(.L_x_4) ;  /* 0xfffffffc00fc7947 */ /* 0x000fc0000383ffff */
[----:B------:R-:W-:-:S00]  /*0a60*/  NOP ;  /* 0x0000000000007918 */ /* 0x000fc00000000000 */
        /* <DEDUP_REMOVED lines=9> */
.L_x_5:


//--------------------- .nv.shared.reserved.0     --------------------------
	.section	.nv.shared.reserved.0,"aw",@nobits
	.weak		__nv_reservedSMEM_offset_0_alias
	.size		__nv_reservedSMEM_offset_0_alias, 0, 64
	.other		__nv_reservedSMEM_offset_0_alias,@"STO_CUDA_RESERVED_SHARED STV_DEFAULT"
__nv_reservedSMEM_offset_0_alias:
	.zero		0
	.zero		64


//--------------------- .nv.constant0._Z3mulPfS_S_i --------------------------
	.section	.nv.constant0._Z3mulPfS_S_i,"a",@progbits
	.sectionflags	@""
	.align	4
.nv.constant0._Z3mulPfS_S_i:
	.zero		924


//--------------------- SYMBOLS --------------------------

	.type		.nv.reservedSmem.offset0,@object
	.size		.nv.reservedSmem.offset0,0x4
